//
// Generated by NVIDIA NVVM Compiler
//
// Compiler Build ID: CL-36424714
// Cuda compilation tools, release 13.0, V13.0.88
// Based on NVVM 20.0.0
//

.version 9.0
.target sm_100
.address_size 64

	// .globl	_Z12MatMulKernelPfS_S_iii

.visible .entry _Z12MatMulKernelPfS_S_iii(
	.param .u64 .ptr .align 1 _Z12MatMulKernelPfS_S_iii_param_0,
	.param .u64 .ptr .align 1 _Z12MatMulKernelPfS_S_iii_param_1,
	.param .u64 .ptr .align 1 _Z12MatMulKernelPfS_S_iii_param_2,
	.param .u32 _Z12MatMulKernelPfS_S_iii_param_3,
	.param .u32 _Z12MatMulKernelPfS_S_iii_param_4,
	.param .u32 _Z12MatMulKernelPfS_S_iii_param_5
)
{
	.reg .pred 	%p<10>;
	.reg .b32 	%r<40>;
	.reg .b32 	%f<68>;
	.reg .b64 	%rd<53>;

	ld.param.u64 	%rd7, [_Z12MatMulKernelPfS_S_iii_param_0];
	ld.param.u64 	%rd8, [_Z12MatMulKernelPfS_S_iii_param_1];
	ld.param.u64 	%rd6, [_Z12MatMulKernelPfS_S_iii_param_2];
	ld.param.u32 	%r18, [_Z12MatMulKernelPfS_S_iii_param_4];
	ld.param.u32 	%r19, [_Z12MatMulKernelPfS_S_iii_param_5];
	cvta.to.global.u64 	%rd1, %rd8;
	cvta.to.global.u64 	%rd2, %rd7;
	mov.u32 	%r20, %ctaid.y;
	mov.u32 	%r21, %ntid.y;
	mov.u32 	%r22, %tid.y;
	mad.lo.s32 	%r1, %r20, %r21, %r22;
	mov.u32 	%r23, %ctaid.x;
	mov.u32 	%r24, %ntid.x;
	mov.u32 	%r25, %tid.x;
	mad.lo.s32 	%r2, %r23, %r24, %r25;
	setp.lt.s32 	%p1, %r18, 1;
	mov.f32 	%f67, 0f00000000;
	@%p1 bra 	$L__BB0_12;
	mul.lo.s32 	%r3, %r18, %r1;
	and.b32  	%r4, %r18, 7;
	setp.lt.u32 	%p2, %r18, 8;
	mov.f32 	%f67, 0f00000000;
	mov.b32 	%r38, 0;
	@%p2 bra 	$L__BB0_4;
	and.b32  	%r38, %r18, 2147483640;
	neg.s32 	%r36, %r38;
	shl.b32 	%r7, %r19, 3;
	mul.wide.u32 	%rd9, %r3, 4;
	add.s64 	%rd10, %rd9, %rd2;
	add.s64 	%rd52, %rd10, 16;
	mov.f32 	%f67, 0f00000000;
	mul.wide.s32 	%rd13, %r19, 4;
	mov.u32 	%r35, %r2;
$L__BB0_3:
	.pragma "nounroll";
	ld.global.f32 	%f17, [%rd52+-16];
	mul.wide.s32 	%rd11, %r35, 4;
	add.s64 	%rd12, %rd1, %rd11;
	ld.global.f32 	%f18, [%rd12];
	fma.rn.f32 	%f19, %f17, %f18, %f67;
	ld.global.f32 	%f20, [%rd52+-12];
	add.s64 	%rd14, %rd12, %rd13;
	ld.global.f32 	%f21, [%rd14];
	fma.rn.f32 	%f22, %f20, %f21, %f19;
	ld.global.f32 	%f23, [%rd52+-8];
	add.s64 	%rd15, %rd14, %rd13;
	ld.global.f32 	%f24, [%rd15];
	fma.rn.f32 	%f25, %f23, %f24, %f22;
	ld.global.f32 	%f26, [%rd52+-4];
	add.s64 	%rd16, %rd15, %rd13;
	ld.global.f32 	%f27, [%rd16];
	fma.rn.f32 	%f28, %f26, %f27, %f25;
	ld.global.f32 	%f29, [%rd52];
	add.s64 	%rd17, %rd16, %rd13;
	ld.global.f32 	%f30, [%rd17];
	fma.rn.f32 	%f31, %f29, %f30, %f28;
	ld.global.f32 	%f32, [%rd52+4];
	add.s64 	%rd18, %rd17, %rd13;
	ld.global.f32 	%f33, [%rd18];
	fma.rn.f32 	%f34, %f32, %f33, %f31;
	ld.global.f32 	%f35, [%rd52+8];
	add.s64 	%rd19, %rd18, %rd13;
	ld.global.f32 	%f36, [%rd19];
	fma.rn.f32 	%f37, %f35, %f36, %f34;
	ld.global.f32 	%f38, [%rd52+12];
	add.s64 	%rd20, %rd19, %rd13;
	ld.global.f32 	%f39, [%rd20];
	fma.rn.f32 	%f67, %f38, %f39, %f37;
	add.s32 	%r36, %r36, 8;
	add.s32 	%r35, %r35, %r7;
	add.s64 	%rd52, %rd52, 32;
	setp.ne.s32 	%p3, %r36, 0;
	@%p3 bra 	$L__BB0_3;
$L__BB0_4:
	setp.eq.s32 	%p4, %r4, 0;
	@%p4 bra 	$L__BB0_12;
	and.b32  	%r13, %r18, 3;
	setp.lt.u32 	%p5, %r4, 4;
	@%p5 bra 	$L__BB0_7;
	add.s32 	%r27, %r38, %r3;
	mul.wide.u32 	%rd21, %r27, 4;
	add.s64 	%rd22, %rd2, %rd21;
	ld.global.f32 	%f41, [%rd22];
	mad.lo.s32 	%r28, %r38, %r19, %r2;
	mul.wide.s32 	%rd23, %r28, 4;
	add.s64 	%rd24, %rd1, %rd23;
	ld.global.f32 	%f42, [%rd24];
	fma.rn.f32 	%f43, %f41, %f42, %f67;
	cvt.u64.u32 	%rd25, %r3;
	cvt.u64.u32 	%rd26, %r38;
	add.s64 	%rd27, %rd26, %rd25;
	shl.b64 	%rd28, %rd27, 2;
	add.s64 	%rd29, %rd2, %rd28;
	ld.global.f32 	%f44, [%rd29+4];
	mul.wide.s32 	%rd30, %r19, 4;
	add.s64 	%rd31, %rd24, %rd30;
	ld.global.f32 	%f45, [%rd31];
	fma.rn.f32 	%f46, %f44, %f45, %f43;
	ld.global.f32 	%f47, [%rd29+8];
	add.s64 	%rd32, %rd31, %rd30;
	ld.global.f32 	%f48, [%rd32];
	fma.rn.f32 	%f49, %f47, %f48, %f46;
	ld.global.f32 	%f50, [%rd29+12];
	add.s64 	%rd33, %rd32, %rd30;
	ld.global.f32 	%f51, [%rd33];
	fma.rn.f32 	%f67, %f50, %f51, %f49;
	add.s32 	%r38, %r38, 4;
$L__BB0_7:
	setp.eq.s32 	%p6, %r13, 0;
	@%p6 bra 	$L__BB0_12;
	setp.eq.s32 	%p7, %r13, 1;
	@%p7 bra 	$L__BB0_10;
	add.s32 	%r29, %r38, %r3;
	mul.wide.u32 	%rd34, %r29, 4;
	add.s64 	%rd35, %rd2, %rd34;
	ld.global.f32 	%f53, [%rd35];
	mad.lo.s32 	%r30, %r38, %r19, %r2;
	mul.wide.s32 	%rd36, %r30, 4;
	add.s64 	%rd37, %rd1, %rd36;
	ld.global.f32 	%f54, [%rd37];
	fma.rn.f32 	%f55, %f53, %f54, %f67;
	cvt.u64.u32 	%rd38, %r3;
	cvt.u64.u32 	%rd39, %r38;
	add.s64 	%rd40, %rd39, %rd38;
	shl.b64 	%rd41, %rd40, 2;
	add.s64 	%rd42, %rd2, %rd41;
	ld.global.f32 	%f56, [%rd42+4];
	mul.wide.s32 	%rd43, %r19, 4;
	add.s64 	%rd44, %rd37, %rd43;
	ld.global.f32 	%f57, [%rd44];
	fma.rn.f32 	%f67, %f56, %f57, %f55;
	add.s32 	%r38, %r38, 2;
$L__BB0_10:
	and.b32  	%r31, %r18, 1;
	setp.eq.b32 	%p8, %r31, 1;
	not.pred 	%p9, %p8;
	@%p9 bra 	$L__BB0_12;
	add.s32 	%r32, %r38, %r3;
	mul.wide.u32 	%rd45, %r32, 4;
	add.s64 	%rd46, %rd2, %rd45;
	ld.global.f32 	%f58, [%rd46];
	mad.lo.s32 	%r33, %r38, %r19, %r2;
	mul.wide.s32 	%rd47, %r33, 4;
	add.s64 	%rd48, %rd1, %rd47;
	ld.global.f32 	%f59, [%rd48];
	fma.rn.f32 	%f67, %f58, %f59, %f67;
$L__BB0_12:
	cvta.to.global.u64 	%rd49, %rd6;
	mad.lo.s32 	%r34, %r19, %r1, %r2;
	mul.wide.s32 	%rd50, %r34, 4;
	add.s64 	%rd51, %rd49, %rd50;
	st.global.f32 	[%rd51], %f67;
	ret;

}


// ===== COMPILED SASS (sm_100) =====

	.target	sm_100

	.elftype	@"ET_EXEC"


//--------------------- .note.nv.tkinfo           --------------------------
	.section	.note.nv.tkinfo,"",@"SHT_NOTE"
	.sectionflags	@"SHF_NOTE_NV_TKINFO"
	.tkinfo
        /*0018*/ 	.word	0x00000002
        /*0030*/ 	.string	""
        /*0030*/ 	.string	"ptxas"
        /*0030*/ 	.string	"Cuda compilation tools, release 13.0, V13.0.88"
        /*0030*/ 	.string	"Build cuda_13.0.r13.0/compiler.36424714_0"
        /*0030*/ 	.string	"-arch sm_100 -m 64 "



//--------------------- .note.nv.cuinfo           --------------------------
	.section	.note.nv.cuinfo,"",@"SHT_NOTE"
	.sectionflags	@"SHF_NOTE_NV_CUINFO"
        /*0018*/ 	.short	0x0002
        /*001a*/ 	.short	0x0064
        /*001c*/ 	.short	0x0082
	.zero		2


//--------------------- .nv.info                  --------------------------
	.section	.nv.info,"",@"SHT_CUDA_INFO"
	.align	4


	//----- nvinfo : EIATTR_REGCOUNT
	.align		4
        /*0000*/ 	.byte	0x04, 0x2f
        /*0002*/ 	.short	(.L_1 - .L_0)
	.align		4
.L_0:
        /*0004*/ 	.word	index@(_Z12MatMulKernelPfS_S_iii)
        /*0008*/ 	.word	0x00000020


	//----- nvinfo : EIATTR_FRAME_SIZE
	.align		4
.L_1:
        /*000c*/ 	.byte	0x04, 0x11
        /*000e*/ 	.short	(.L_3 - .L_2)
	.align		4
.L_2:
        /*0010*/ 	.word	index@(_Z12MatMulKernelPfS_S_iii)
        /*0014*/ 	.word	0x00000000


	//----- nvinfo : EIATTR_MIN_STACK_SIZE
	.align		4
.L_3:
        /*0018*/ 	.byte	0x04, 0x12
        /*001a*/ 	.short	(.L_5 - .L_4)
	.align		4
.L_4:
        /*001c*/ 	.word	index@(_Z12MatMulKernelPfS_S_iii)
        /*0020*/ 	.word	0x00000000
.L_5:


//--------------------- .nv.compat                --------------------------
	.section	.nv.compat,"",@"SHT_CUDA_COMPAT_INFO"
	.align	4
        /*0000*/ 	.byte	0x02, 0x09, 0x00, 0x00, 0x02, 0x02, 0x01, 0x00, 0x02, 0x05, 0x05, 0x00, 0x03, 0x07, 0x01, 0x01
        /*0010*/ 	.byte	0x02, 0x03, 0x00, 0x00, 0x02, 0x06, 0x01, 0x00, 0x04, 0x0b, 0x08, 0x00, 0x09, 0x00, 0x00, 0x00
        /*0020*/ 	.byte	0x00, 0x00, 0x00, 0x00


//--------------------- .nv.info._Z12MatMulKernelPfS_S_iii --------------------------
	.section	.nv.info._Z12MatMulKernelPfS_S_iii,"",@"SHT_CUDA_INFO"
	.sectionflags	@""
	.align	4


	//----- nvinfo : EIATTR_CUDA_API_VERSION
	.align		4
        /*0000*/ 	.byte	0x04, 0x37
        /*0002*/ 	.short	(.L_7 - .L_6)
.L_6:
        /*0004*/ 	.word	0x00000082


	//----- nvinfo : EIATTR_KPARAM_INFO
	.align		4
.L_7:
        /*0008*/ 	.byte	0x04, 0x17
        /*000a*/ 	.short	(.L_9 - .L_8)
.L_8:
        /*000c*/ 	.word	0x00000000
        /*0010*/ 	.short	0x0005
        /*0012*/ 	.short	0x0020
        /*0014*/ 	.byte	0x00, 0xf0, 0x11, 0x00


	//----- nvinfo : EIATTR_KPARAM_INFO
	.align		4
.L_9:
        /*0018*/ 	.byte	0x04, 0x17
        /*001a*/ 	.short	(.L_11 - .L_10)
.L_10:
        /*001c*/ 	.word	0x00000000
        /*0020*/ 	.short	0x0004
        /*0022*/ 	.short	0x001c
        /*0024*/ 	.byte	0x00, 0xf0, 0x11, 0x00


	//----- nvinfo : EIATTR_KPARAM_INFO
	.align		4
.L_11:
        /*0028*/ 	.byte	0x04, 0x17
        /*002a*/ 	.short	(.L_13 - .L_12)
.L_12:
        /*002c*/ 	.word	0x00000000
        /*0030*/ 	.short	0x0003
        /*0032*/ 	.short	0x0018
        /*0034*/ 	.byte	0x00, 0xf0, 0x11, 0x00


	//----- nvinfo : EIATTR_KPARAM_INFO
	.align		4
.L_13:
        /*0038*/ 	.byte	0x04, 0x17
        /*003a*/ 	.short	(.L_15 - .L_14)
.L_14:
        /*003c*/ 	.word	0x00000000
        /*0040*/ 	.short	0x0002
        /*0042*/ 	.short	0x0010
        /*0044*/ 	.byte	0x00, 0xf5, 0x21, 0x00


	//----- nvinfo : EIATTR_KPARAM_INFO
	.align		4
.L_15:
        /*0048*/ 	.byte	0x04, 0x17
        /*004a*/ 	.short	(.L_17 - .L_16)
.L_16:
        /*004c*/ 	.word	0x00000000
        /*0050*/ 	.short	0x0001
        /*0052*/ 	.short	0x0008
        /*0054*/ 	.byte	0x00, 0xf5, 0x21, 0x00


	//----- nvinfo : EIATTR_KPARAM_INFO
	.align		4
.L_17:
        /*0058*/ 	.byte	0x04, 0x17
        /*005a*/ 	.short	(.L_19 - .L_18)
.L_18:
        /*005c*/ 	.word	0x00000000
        /*0060*/ 	.short	0x0000
        /*0062*/ 	.short	0x0000
        /*0064*/ 	.byte	0x00, 0xf5, 0x21, 0x00


	//----- nvinfo : EIATTR_SPARSE_MMA_MASK
	.align		4
.L_19:
        /*0068*/ 	.byte	0x03, 0x50
        /*006a*/ 	.short	0x0000


	//----- nvinfo : EIATTR_MAXREG_COUNT
	.align		4
        /*006c*/ 	.byte	0x03, 0x1b
        /*006e*/ 	.short	0x00ff


	//----- nvinfo : EIATTR_MERCURY_ISA_VERSION
	.align		4
        /*0070*/ 	.byte	0x03, 0x5f
        /*0072*/ 	.short	0x0101


	//----- nvinfo : EIATTR_VRC_CTA_INIT_COUNT
	.align		4
        /*0074*/ 	.byte	0x02, 0x4a
	.zero		1
	.zero		1


	//----- nvinfo : EIATTR_EXIT_INSTR_OFFSETS
	.align		4
        /*0078*/ 	.byte	0x04, 0x1c
        /*007a*/ 	.short	(.L_21 - .L_20)


	//   ....[0]....
.L_20:
        /*007c*/ 	.word	0x000008f0


	//----- nvinfo : EIATTR_CBANK_PARAM_SIZE
	.align		4
.L_21:
        /*0080*/ 	.byte	0x03, 0x19
        /*0082*/ 	.short	0x0024


	//----- nvinfo : EIATTR_PARAM_CBANK
	.align		4
        /*0084*/ 	.byte	0x04, 0x0a
        /*0086*/ 	.short	(.L_23 - .L_22)
	.align		4
.L_22:
        /*0088*/ 	.word	index@(.nv.constant0._Z12MatMulKernelPfS_S_iii)
        /*008c*/ 	.short	0x0380
        /*008e*/ 	.short	0x0024


	//----- nvinfo : EIATTR_SW_WAR
	.align		4
.L_23:
        /*0090*/ 	.byte	0x04, 0x36
        /*0092*/ 	.short	(.L_25 - .L_24)
.L_24:
        /*0094*/ 	.word	0x00000008
.L_25:


//--------------------- .nv.callgraph             --------------------------
	.section	.nv.callgraph,"",@"SHT_CUDA_CALLGRAPH"
	.align	4
	.sectionentsize	8
	.align		4
        /*0000*/ 	.word	0x00000000
	.align		4
        /*0004*/ 	.word	0xffffffff
	.align		4
        /*0008*/ 	.word	0x00000000
	.align		4
        /*000c*/ 	.word	0xfffffffe
	.align		4
        /*0010*/ 	.word	0x00000000
	.align		4
        /*0014*/ 	.word	0xfffffffd
	.align		4
        /*0018*/ 	.word	0x00000000
	.align		4
        /*001c*/ 	.word	0xfffffffc


//--------------------- .text._Z12MatMulKernelPfS_S_iii --------------------------
	.section	.text._Z12MatMulKernelPfS_S_iii,"ax",@progbits
	.align	128
        .global         _Z12MatMulKernelPfS_S_iii
        .type           _Z12MatMulKernelPfS_S_iii,@function
        .size           _Z12MatMulKernelPfS_S_iii,(.L_x_5 - _Z12MatMulKernelPfS_S_iii)
        .other          _Z12MatMulKernelPfS_S_iii,@"STO_CUDA_ENTRY STV_DEFAULT"
_Z12MatMulKernelPfS_S_iii:
.text._Z12MatMulKernelPfS_S_iii:
[----:B------:R-:W-:Y:S08]  /*0000*/  LDC R1, c[0x0][0x37c] ;  /* 0x0000df00ff017b82 */ /* 0x000ff00000000800 */
[----:B------:R-:W0:Y:S01]  /*0010*/  LDC R0, c[0x0][0x39c] ;  /* 0x0000e700ff007b82 */ /* 0x000e220000000800 */
[----:B------:R-:W1:Y:S01]  /*0020*/  S2R R2, SR_TID.Y ;  /* 0x0000000000027919 */ /* 0x000e620000002200 */
[----:B------:R-:W2:Y:S01]  /*0030*/  LDCU.64 UR4, c[0x0][0x358] ;  /* 0x00006b00ff0477ac */ /* 0x000ea20008000a00 */
[----:B------:R-:W-:Y:S01]  /*0040*/  HFMA2 R29, -RZ, RZ, 0, 0 ;  /* 0x00000000ff1d7431 */ /* 0x000fe200000001ff */
[----:B------:R-:W3:Y:S04]  /*0050*/  S2R R3, SR_TID.X ;  /* 0x0000000000037919 */ /* 0x000ee80000002100 */
[----:B------:R-:W1:Y:S08]  /*0060*/  LDC R17, c[0x0][0x364] ;  /* 0x0000d900ff117b82 */ /* 0x000e700000000800 */
[----:B------:R-:W1:Y:S08]  /*0070*/  S2UR UR6, SR_CTAID.Y ;  /* 0x00000000000679c3 */ /* 0x000e700000002600 */
[----:B------:R-:W3:Y:S01]  /*0080*/  S2UR UR7, SR_CTAID.X ;  /* 0x00000000000779c3 */ /* 0x000ee20000002500 */
[----:B0-----:R-:W-:-:S07]  /*0090*/  ISETP.GE.AND P0, PT, R0, 0x1, PT ;  /* 0x000000010000780c */ /* 0x001fce0003f06270 */
[----:B------:R-:W3:Y:S01]  /*00a0*/  LDC R16, c[0x0][0x360] ;  /* 0x0000d800ff107b82 */ /* 0x000ee20000000800 */
[----:B-1----:R-:W-:Y:S02]  /*00b0*/  IMAD R17, R17, UR6, R2 ;  /* 0x0000000611117c24 */ /* 0x002fe4000f8e0202 */
[----:B---3--:R-:W-:-:S03]  /*00c0*/  IMAD R16, R16, UR7, R3 ;  /* 0x0000000710107c24 */ /* 0x008fc6000f8e0203 */
[----:B--2---:R-:W-:Y:S05]  /*00d0*/  @!P0 BRA `(.L_x_0) ;  /* 0x0000000400f08947 */ /* 0x004fea0003800000 */
[C---:B------:R-:W-:Y:S01]  /*00e0*/  ISETP.GE.U32.AND P1, PT, R0.reuse, 0x8, PT ;  /* 0x000000080000780c */ /* 0x040fe20003f26070 */
[----:B------:R-:W-:Y:S01]  /*00f0*/  IMAD R19, R17, R0, RZ ;  /* 0x0000000011137224 */ /* 0x000fe200078e02ff */
[----:B------:R-:W-:Y:S02]  /*0100*/  LOP3.LUT R24, R0, 0x7, RZ, 0xc0, !PT ;  /* 0x0000000700187812 */ /* 0x000fe400078ec0ff */
[----:B------:R-:W-:Y:S02]  /*0110*/  MOV R29, RZ ;  /* 0x000000ff001d7202 */ /* 0x000fe40000000f00 */
[----:B------:R-:W-:Y:S02]  /*0120*/  ISETP.NE.AND P0, PT, R24, RZ, PT ;  /* 0x000000ff1800720c */ /* 0x000fe40003f05270 */
[----:B------:R-:W-:-:S05]  /*0130*/  MOV R20, RZ ;  /* 0x000000ff00147202 */ /* 0x000fca0000000f00 */
[----:B------:R-:W-:Y:S06]  /*0140*/  @!P1 BRA `(.L_x_1) ;  /* 0x0000000000c89947 */ /* 0x000fec0003800000 */
[----:B------:R-:W0:Y:S01]  /*0150*/  LDC.64 R2, c[0x0][0x380] ;  /* 0x0000e000ff027b82 */ /* 0x000e220000000a00 */
[----:B------:R-:W-:Y:S02]  /*0160*/  LOP3.LUT R20, R0, 0x7ffffff8, RZ, 0xc0, !PT ;  /* 0x7ffffff800147812 */ /* 0x000fe400078ec0ff */
[----:B------:R-:W-:Y:S02]  /*0170*/  MOV R29, RZ ;  /* 0x000000ff001d7202 */ /* 0x000fe40000000f00 */
[----:B------:R-:W-:Y:S02]  /*0180*/  MOV R21, R16 ;  /* 0x0000001000157202 */ /* 0x000fe40000000f00 */
[----:B------:R-:W-:Y:S01]  /*0190*/  IADD3 R18, PT, PT, -R20, RZ, RZ ;  /* 0x000000ff14127210 */ /* 0x000fe20007ffe1ff */
[----:B0-----:R-:W-:-:S03]  /*01a0*/  IMAD.WIDE.U32 R2, R19, 0x4, R2 ;  /* 0x0000000413027825 */ /* 0x001fc600078e0002 */
[----:B------:R-:W-:-:S04]  /*01b0*/  IADD3 R5, P1, PT, R2, 0x10, RZ ;  /* 0x0000001002057810 */ /* 0x000fc80007f3e0ff */
[----:B------:R-:W-:-:S09]  /*01c0*/  IADD3.X R4, PT, PT, RZ, R3, RZ, P1, !PT ;  /* 0x00000003ff047210 */ /* 0x000fd20000ffe4ff */
.L_x_2:
[----:B------:R-:W0:Y:S01]  /*01d0*/  LDC.64 R14, c[0x0][0x388] ;  /* 0x0000e200ff0e7b82 */ /* 0x000e220000000a00 */
[----:B------:R-:W-:Y:S02]  /*01e0*/  MOV R2, R5 ;  /* 0x0000000500027202 */ /* 0x000fe40000000f00 */
[----:B------:R-:W-:-:S05]  /*01f0*/  MOV R3, R4 ;  /* 0x0000000400037202 */ /* 0x000fca0000000f00 */
[----:B------:R-:W2:Y:S01]  /*0200*/  LDG.E R12, desc[UR4][R2.64+-0x10] ;  /* 0xfffff004020c7981 */ /* 0x000ea2000c1e1900 */
[----:B------:R-:W1:Y:S03]  /*0210*/  LDC R23, c[0x0][0x3a0] ;  /* 0x0000e800ff177b82 */ /* 0x000e660000000800 */
[----:B------:R-:W3:Y:S04]  /*0220*/  LDG.E R22, desc[UR4][R2.64+-0xc] ;  /* 0xfffff40402167981 */ /* 0x000ee8000c1e1900 */
[----:B------:R-:W4:Y:S04]  /*0230*/  LDG.E R27, desc[UR4][R2.64+-0x8] ;  /* 0xfffff804021b7981 */ /* 0x000f28000c1e1900 */
[----:B------:R-:W5:Y:S01]  /*0240*/  LDG.E R26, desc[UR4][R2.64+-0x4] ;  /* 0xfffffc04021a7981 */ /* 0x000f62000c1e1900 */
[----:B0-----:R-:W-:-:S05]  /*0250*/  IMAD.WIDE R14, R21, 0x4, R14 ;  /* 0x00000004150e7825 */ /* 0x001fca00078e020e */
[----:B------:R1:W2:Y:S02]  /*0260*/  LDG.E R13, desc[UR4][R14.64] ;  /* 0x000000040e0d7981 */ /* 0x0002a4000c1e1900 */
[----:B-1----:R-:W-:-:S05]  /*0270*/  IMAD.WIDE R14, R23, 0x4, R14 ;  /* 0x00000004170e7825 */ /* 0x002fca00078e020e */
[----:B------:R0:W3:Y:S01]  /*0280*/  LDG.E R25, desc[UR4][R14.64] ;  /* 0x000000040e197981 */ /* 0x0000e2000c1e1900 */
[----:B------:R-:W-:-:S04]  /*0290*/  IMAD.WIDE R10, R23, 0x4, R14 ;  /* 0x00000004170a7825 */ /* 0x000fc800078e020e */
[C---:B------:R-:W-:Y:S02]  /*02a0*/  IMAD.WIDE R8, R23.reuse, 0x4, R10 ;  /* 0x0000000417087825 */ /* 0x040fe400078e020a */
[----:B------:R-:W4:Y:S02]  /*02b0*/  LDG.E R10, desc[UR4][R10.64] ;  /* 0x000000040a0a7981 */ /* 0x000f24000c1e1900 */
[C---:B------:R-:W-:Y:S02]  /*02c0*/  IMAD.WIDE R4, R23.reuse, 0x4, R8 ;  /* 0x0000000417047825 */ /* 0x040fe400078e0208 */
[----:B------:R-:W5:Y:S02]  /*02d0*/  LDG.E R9, desc[UR4][R8.64] ;  /* 0x0000000408097981 */ /* 0x000f64000c1e1900 */
[C---:B------:R-:W-:Y:S02]  /*02e0*/  IMAD.WIDE R6, R23.reuse, 0x4, R4 ;  /* 0x0000000417067825 */ /* 0x040fe400078e0204 */
[----:B------:R-:W5:Y:S04]  /*02f0*/  LDG.E R11, desc[UR4][R2.64+0x4] ;  /* 0x00000404020b7981 */ /* 0x000f68000c1e1900 */
[----:B------:R-:W5:Y:S04]  /*0300*/  LDG.E R4, desc[UR4][R4.64] ;  /* 0x0000000404047981 */ /* 0x000f68000c1e1900 */
[----:B------:R-:W5:Y:S04]  /*0310*/  LDG.E R8, desc[UR4][R2.64+0xc] ;  /* 0x00000c0402087981 */ /* 0x000f68000c1e1900 */
[----:B------:R-:W5:Y:S01]  /*0320*/  LDG.E R5, desc[UR4][R2.64] ;  /* 0x0000000402057981 */ /* 0x000f62000c1e1900 */
[----:B--2---:R-:W-:Y:S01]  /*0330*/  FFMA R29, R12, R13, R29 ;  /* 0x0000000d0c1d7223 */ /* 0x004fe2000000001d */
[----:B------:R-:W-:-:S02]  /*0340*/  IMAD.WIDE R12, R23, 0x4, R6 ;  /* 0x00000004170c7825 */ /* 0x000fc400078e0206 */
[----:B------:R-:W2:Y:S02]  /*0350*/  LDG.E R6, desc[UR4][R6.64] ;  /* 0x0000000406067981 */ /* 0x000ea4000c1e1900 */
[----:B0-----:R-:W-:Y:S02]  /*0360*/  IMAD.WIDE R14, R23, 0x4, R12 ;  /* 0x00000004170e7825 */ /* 0x001fe400078e020c */
[----:B------:R-:W2:Y:S04]  /*0370*/  LDG.E R28, desc[UR4][R12.64] ;  /* 0x000000040c1c7981 */ /* 0x000ea8000c1e1900 */
[----:B------:R-:W2:Y:S04]  /*0380*/  LDG.E R7, desc[UR4][R2.64+0x8] ;  /* 0x0000080402077981 */ /* 0x000ea8000c1e1900 */
[----:B------:R-:W2:Y:S01]  /*0390*/  LDG.E R15, desc[UR4][R14.64] ;  /* 0x000000040e0f7981 */ /* 0x000ea2000c1e1900 */
[----:B---3--:R-:W-:Y:S01]  /*03a0*/  FFMA R22, R22, R25, R29 ;  /* 0x0000001916167223 */ /* 0x008fe2000000001d */
[----:B------:R-:W-:-:S03]  /*03b0*/  IADD3 R18, PT, PT, R18, 0x8, RZ ;  /* 0x0000000812127810 */ /* 0x000fc60007ffe0ff */
[----:B----4-:R-:W-:Y:S01]  /*03c0*/  FFMA R27, R27, R10, R22 ;  /* 0x0000000a1b1b7223 */ /* 0x010fe20000000016 */
[----:B------:R-:W-:-:S03]  /*03d0*/  ISETP.NE.AND P1, PT, R18, RZ, PT ;  /* 0x000000ff1200720c */ /* 0x000fc60003f25270 */
[----:B-----5:R-:W-:Y:S01]  /*03e0*/  FFMA R26, R26, R9, R27 ;  /* 0x000000091a1a7223 */ /* 0x020fe2000000001b */
[----:B------:R-:W-:-:S03]  /*03f0*/  LEA R21, R23, R21, 0x3 ;  /* 0x0000001517157211 */ /* 0x000fc600078e18ff */
[----:B------:R-:W-:Y:S01]  /*0400*/  FFMA R4, R5, R4, R26 ;  /* 0x0000000405047223 */ /* 0x000fe2000000001a */
[----:B------:R-:W-:-:S03]  /*0410*/  IADD3 R5, P2, PT, R2, 0x20, RZ ;  /* 0x0000002002057810 */ /* 0x000fc60007f5e0ff */
[----:B--2---:R-:W-:-:S04]  /*0420*/  FFMA R4, R11, R6, R4 ;  /* 0x000000060b047223 */ /* 0x004fc80000000004 */
[----:B------:R-:W-:Y:S01]  /*0430*/  FFMA R7, R7, R28, R4 ;  /* 0x0000001c07077223 */ /* 0x000fe20000000004 */
[----:B------:R-:W-:-:S03]  /*0440*/  IADD3.X R4, PT, PT, RZ, R3, RZ, P2, !PT ;  /* 0x00000003ff047210 */ /* 0x000fc600017fe4ff */
[----:B------:R-:W-:Y:S01]  /*0450*/  FFMA R29, R8, R15, R7 ;  /* 0x0000000f081d7223 */ /* 0x000fe20000000007 */
[----:B------:R-:W-:Y:S06]  /*0460*/  @P1 BRA `(.L_x_2) ;  /* 0xfffffffc00581947 */ /* 0x000fec000383ffff */
.L_x_1:
[----:B------:R-:W-:Y:S05]  /*0470*/  @!P0 BRA `(.L_x_0) ;  /* 0x0000000400088947 */ /* 0x000fea0003800000 */
[----:B------:R-:W-:Y:S02]  /*0480*/  ISETP.GE.U32.AND P1, PT, R24, 0x4, PT ;  /* 0x000000041800780c */ /* 0x000fe40003f26070 */
[----:B------:R-:W-:-:S04]  /*0490*/  LOP3.LUT R14, R0, 0x3, RZ, 0xc0, !PT ;  /* 0x00000003000e7812 */ /* 0x000fc800078ec0ff */
[----:B------:R-:W-:-:S07]  /*04a0*/  ISETP.NE.AND P0, PT, R14, RZ, PT ;  /* 0x000000ff0e00720c */ /* 0x000fce0003f05270 */
[----:B------:R-:W-:Y:S06]  /*04b0*/  @!P1 BRA `(.L_x_3) ;  /* 0x0000000000709947 */ /* 0x000fec0003800000 */
[----:B------:R-:W0:Y:S01]  /*04c0*/  LDC R11, c[0x0][0x3a0] ;  /* 0x0000e800ff0b7b82 */ /* 0x000e220000000800 */
[----:B------:R-:W1:Y:S01]  /*04d0*/  LDCU.64 UR6, c[0x0][0x380] ;  /* 0x00007000ff0677ac */ /* 0x000e620008000a00 */
[CC--:B------:R-:W-:Y:S02]  /*04e0*/  IADD3 R3, PT, PT, R19.reuse, R20.reuse, RZ ;  /* 0x0000001413037210 */ /* 0x0c0fe40007ffe0ff */
[----:B------:R-:W-:-:S04]  /*04f0*/  IADD3 R8, P1, PT, R19, R20, RZ ;  /* 0x0000001413087210 */ /* 0x000fc80007f3e0ff */
[----:B------:R-:W2:Y:S08]  /*0500*/  LDC.64 R4, c[0x0][0x388] ;  /* 0x0000e200ff047b82 */ /* 0x000eb00000000a00 */
[----:B------:R-:W3:Y:S01]  /*0510*/  LDC.64 R12, c[0x0][0x380] ;  /* 0x0000e000ff0c7b82 */ /* 0x000ee20000000a00 */
[----:B0-----:R-:W-:-:S04]  /*0520*/  IMAD R7, R20, R11, R16 ;  /* 0x0000000b14077224 */ /* 0x001fc800078e0210 */
[----:B--2---:R-:W-:-:S04]  /*0530*/  IMAD.WIDE R4, R7, 0x4, R4 ;  /* 0x0000000407047825 */ /* 0x004fc800078e0204 */
[----:B------:R-:W-:Y:S02]  /*0540*/  IMAD.WIDE R6, R11, 0x4, R4 ;  /* 0x000000040b067825 */ /* 0x000fe400078e0204 */
[----:B------:R-:W2:Y:S02]  /*0550*/  LDG.E R4, desc[UR4][R4.64] ;  /* 0x0000000404047981 */ /* 0x000ea4000c1e1900 */
[----:B---3--:R-:W-:Y:S01]  /*0560*/  IMAD.WIDE.U32 R12, R3, 0x4, R12 ;  /* 0x00000004030c7825 */ /* 0x008fe200078e000c */
[----:B------:R-:W-:Y:S02]  /*0570*/  IADD3.X R3, PT, PT, RZ, RZ, RZ, P1, !PT ;  /* 0x000000ffff037210 */ /* 0x000fe40000ffe4ff */
[----:B-1----:R-:W-:-:S03]  /*0580*/  LEA R2, P1, R8, UR6, 0x2 ;  /* 0x0000000608027c11 */ /* 0x002fc6000f8210ff */
[----:B------:R-:W2:Y:S01]  /*0590*/  LDG.E R12, desc[UR4][R12.64] ;  /* 0x000000040c0c7981 */ /* 0x000ea2000c1e1900 */
[----:B------:R-:W-:Y:S01]  /*05a0*/  LEA.HI.X R3, R8, UR7, R3, 0x2, P1 ;  /* 0x0000000708037c11 */ /* 0x000fe200088f1403 */
[C---:B------:R-:W-:Y:S02]  /*05b0*/  IMAD.WIDE R8, R11.reuse, 0x4, R6 ;  /* 0x000000040b087825 */ /* 0x040fe400078e0206 */
[----:B------:R-:W3:Y:S04]  /*05c0*/  LDG.E R6, desc[UR4][R6.64] ;  /* 0x0000000406067981 */ /* 0x000ee8000c1e1900 */
[----:B------:R-:W3:Y:S01]  /*05d0*/  LDG.E R18, desc[UR4][R2.64+0x4] ;  /* 0x0000040402127981 */ /* 0x000ee2000c1e1900 */
[----:B------:R-:W-:-:S03]  /*05e0*/  IMAD.WIDE R10, R11, 0x4, R8 ;  /* 0x000000040b0a7825 */ /* 0x000fc600078e0208 */
[----:B------:R-:W4:Y:S04]  /*05f0*/  LDG.E R21, desc[UR4][R8.64] ;  /* 0x0000000408157981 */ /* 0x000f28000c1e1900 */
[----:B------:R-:W4:Y:S04]  /*0600*/  LDG.E R15, desc[UR4][R2.64+0x8] ;  /* 0x00000804020f7981 */ /* 0x000f28000c1e1900 */
[----:B------:R-:W5:Y:S04]  /*0610*/  LDG.E R22, desc[UR4][R2.64+0xc] ;  /* 0x00000c0402167981 */ /* 0x000f68000c1e1900 */
[----:B------:R-:W5:Y:S01]  /*0620*/  LDG.E R10, desc[UR4][R10.64] ;  /* 0x000000040a0a7981 */ /* 0x000f62000c1e1900 */
[----:B------:R-:W-:Y:S01]  /*0630*/  IADD3 R20, PT, PT, R20, 0x4, RZ ;  /* 0x0000000414147810 */ /* 0x000fe20007ffe0ff */
[----:B--2---:R-:W-:-:S04]  /*0640*/  FFMA R29, R12, R4, R29 ;  /* 0x000000040c1d7223 */ /* 0x004fc8000000001d */
[----:B---3--:R-:W-:-:S04]  /*0650*/  FFMA R18, R18, R6, R29 ;  /* 0x0000000612127223 */ /* 0x008fc8000000001d */
[----:B----4-:R-:W-:-:S04]  /*0660*/  FFMA R15, R15, R21, R18 ;  /* 0x000000150f0f7223 */ /* 0x010fc80000000012 */
[----:B-----5:R-:W-:-:S07]  /*0670*/  FFMA R29, R22, R10, R15 ;  /* 0x0000000a161d7223 */ /* 0x020fce000000000f */
.L_x_3:
[----:B------:R-:W-:Y:S05]  /*0680*/  @!P0 BRA `(.L_x_0) ;  /* 0x0000000000848947 */ /* 0x000fea0003800000 */
[----:B------:R-:W-:Y:S01]  /*0690*/  ISETP.NE.AND P1, PT, R14, 0x1, PT ;  /* 0x000000010e00780c */ /* 0x000fe20003f25270 */
[----:B------:R-:W0:Y:S01]  /*06a0*/  LDC.64 R8, c[0x0][0x388] ;  /* 0x0000e200ff087b82 */ /* 0x000e220000000a00 */
[----:B------:R-:W-:-:S04]  /*06b0*/  LOP3.LUT R0, R0, 0x1, RZ, 0xc0, !PT ;  /* 0x0000000100007812 */ /* 0x000fc800078ec0ff */
[----:B------:R-:W-:-:S03]  /*06c0*/  ISETP.NE.U32.AND P0, PT, R0, 0x1, PT ;  /* 0x000000010000780c */ /* 0x000fc60003f05070 */
[----:B------:R-:W1:Y:S04]  /*06d0*/  LDC.64 R10, c[0x0][0x380] ;  /* 0x0000e000ff0a7b82 */ /* 0x000e680000000a00 */
[CC--:B------:R-:W-:Y:S02]  /*06e0*/  @P1 IADD3 R21, PT, PT, R19.reuse, R20.reuse, RZ ;  /* 0x0000001413151210 */ /* 0x0c0fe40007ffe0ff */
[----:B------:R-:W-:Y:S02]  /*06f0*/  @P1 IADD3 R0, P2, PT, R19, R20, RZ ;  /* 0x0000001413001210 */ /* 0x000fe40007f5e0ff */
[----:B------:R-:W2:Y:S02]  /*0700*/  @P1 LDC R15, c[0x0][0x3a0] ;  /* 0x0000e800ff0f1b82 */ /* 0x000ea40000000800 */
[----:B------:R-:W-:-:S06]  /*0710*/  @P1 IADD3.X R12, PT, PT, RZ, RZ, RZ, P2, !PT ;  /* 0x000000ffff0c1210 */ /* 0x000fcc00017fe4ff */
[----:B------:R-:W3:Y:S08]  /*0720*/  @P1 LDC.64 R6, c[0x0][0x380] ;  /* 0x0000e000ff061b82 */ /* 0x000ef00000000a00 */
[----:B------:R-:W4:Y:S01]  /*0730*/  @!P0 LDC R13, c[0x0][0x3a0] ;  /* 0x0000e800ff0d8b82 */ /* 0x000f220000000800 */
[----:B-1----:R-:W-:-:S06]  /*0740*/  @P1 IMAD.WIDE.U32 R10, R21, 0x4, R10 ;  /* 0x00000004150a1825 */ /* 0x002fcc00078e000a */
[----:B------:R-:W5:Y:S01]  /*0750*/  @P1 LDG.E R10, desc[UR4][R10.64] ;  /* 0x000000040a0a1981 */ /* 0x000f62000c1e1900 */
[----:B------:R-:W1:Y:S01]  /*0760*/  LDC.64 R2, c[0x0][0x380] ;  /* 0x0000e000ff027b82 */ /* 0x000e620000000a00 */
[C---:B--2---:R-:W-:Y:S01]  /*0770*/  @P1 IMAD R23, R20.reuse, R15, R16 ;  /* 0x0000000f14171224 */ /* 0x044fe200078e0210 */
[----:B------:R-:W-:-:S03]  /*0780*/  @P1 IADD3 R20, PT, PT, R20, 0x2, RZ ;  /* 0x0000000214141810 */ /* 0x000fc60007ffe0ff */
[----:B0-----:R-:W-:-:S03]  /*0790*/  @P1 IMAD.WIDE R8, R23, 0x4, R8 ;  /* 0x0000000417081825 */ /* 0x001fc600078e0208 */
[----:B------:R-:W0:Y:S01]  /*07a0*/  LDC.64 R4, c[0x0][0x388] ;  /* 0x0000e200ff047b82 */ /* 0x000e220000000a00 */
[C---:B---3--:R-:W-:Y:S02]  /*07b0*/  @P1 LEA R6, P2, R0.reuse, R6, 0x2 ;  /* 0x0000000600061211 */ /* 0x048fe400078410ff */
[----:B------:R-:W-:Y:S01]  /*07c0*/  @!P0 IADD3 R19, PT, PT, R19, R20, RZ ;  /* 0x0000001413138210 */ /* 0x000fe20007ffe0ff */
[----:B------:R-:W-:Y:S01]  /*07d0*/  @P1 IMAD.WIDE R14, R15, 0x4, R8 ;  /* 0x000000040f0e1825 */ /* 0x000fe200078e0208 */
[----:B------:R-:W-:Y:S02]  /*07e0*/  @P1 LEA.HI.X R7, R0, R7, R12, 0x2, P2 ;  /* 0x0000000700071211 */ /* 0x000fe400010f140c */
[----:B------:R-:W5:Y:S01]  /*07f0*/  @P1 LDG.E R0, desc[UR4][R8.64] ;  /* 0x0000000408001981 */ /* 0x000f62000c1e1900 */
[----:B----4-:R-:W-:-:S03]  /*0800*/  @!P0 IMAD R13, R20, R13, R16 ;  /* 0x0000000d140d8224 */ /* 0x010fc600078e0210 */
[----:B------:R-:W2:Y:S04]  /*0810*/  @P1 LDG.E R7, desc[UR4][R6.64+0x4] ;  /* 0x0000040406071981 */ /* 0x000ea8000c1e1900 */
[----:B------:R-:W2:Y:S01]  /*0820*/  @P1 LDG.E R14, desc[UR4][R14.64] ;  /* 0x000000040e0e1981 */ /* 0x000ea2000c1e1900 */
[----:B-1----:R-:W-:-:S06]  /*0830*/  @!P0 IMAD.WIDE.U32 R2, R19, 0x4, R2 ;  /* 0x0000000413028825 */ /* 0x002fcc00078e0002 */
[----:B------:R-:W3:Y:S01]  /*0840*/  @!P0 LDG.E R2, desc[UR4][R2.64] ;  /* 0x0000000402028981 */ /* 0x000ee2000c1e1900 */
[----:B0-----:R-:W-:-:S06]  /*0850*/  @!P0 IMAD.WIDE R4, R13, 0x4, R4 ;  /* 0x000000040d048825 */ /* 0x001fcc00078e0204 */
[----:B------:R-:W3:Y:S01]  /*0860*/  @!P0 LDG.E R4, desc[UR4][R4.64] ;  /* 0x0000000404048981 */ /* 0x000ee2000c1e1900 */
[----:B-----5:R-:W-:-:S04]  /*0870*/  @P1 FFMA R0, R10, R0, R29 ;  /* 0x000000000a001223 */ /* 0x020fc8000000001d */
[----:B--2---:R-:W-:-:S04]  /*0880*/  @P1 FFMA R29, R7, R14, R0 ;  /* 0x0000000e071d1223 */ /* 0x004fc80000000000 */
[----:B---3--:R-:W-:-:S07]  /*0890*/  @!P0 FFMA R29, R2, R4, R29 ;  /* 0x00000004021d8223 */ /* 0x008fce000000001d */
.L_x_0:
[----:B------:R-:W0:Y:S01]  /*08a0*/  LDC.64 R2, c[0x0][0x390] ;  /* 0x0000e400ff027b82 */ /* 0x000e220000000a00 */
[----:B------:R-:W1:Y:S02]  /*08b0*/  LDCU UR6, c[0x0][0x3a0] ;  /* 0x00007400ff0677ac */ /* 0x000e640008000800 */
[----:B-1----:R-:W-:-:S04]  /*08c0*/  IMAD R17, R17, UR6, R16 ;  /* 0x0000000611117c24 */ /* 0x002fc8000f8e0210 */
[----:B0-----:R-:W-:-:S05]  /*08d0*/  IMAD.WIDE R2, R17, 0x4, R2 ;  /* 0x0000000411027825 */ /* 0x001fca00078e0202 */
[----:B------:R-:W-:Y:S01]  /*08e0*/  STG.E desc[UR4][R2.64], R29 ;  /* 0x0000001d02007986 */ /* 0x000fe2000c101904 */
[----:B------:R-:W-:Y:S05]  /*08f0*/  EXIT ;  /* 0x000000000000794d */ /* 0x000fea0003800000 */
.L_x_4:
[----:B------:R-:W-:-:S00]  /*0900*/  BRA `(.L_x_4) ;  /* 0xfffffffc00fc7947 */ /* 0x000fc0000383ffff */
[----:B------:R-:W-:-:S00]  /*0910*/  NOP ;  /* 0x0000000000007918 */ /* 0x000fc00000000000 */
        /* <DEDUP_REMOVED lines=14> */
.L_x_5:


//--------------------- .nv.shared.reserved.0     --------------------------
	.section	.nv.shared.reserved.0,"aw",@nobits
	.weak		__nv_reservedSMEM_offset_0_alias
	.size		__nv_reservedSMEM_offset_0_alias, 0, 64
	.other		__nv_reservedSMEM_offset_0_alias,@"STO_CUDA_RESERVED_SHARED STV_DEFAULT"
__nv_reservedSMEM_offset_0_alias:
	.zero		0
	.zero		64


//--------------------- .nv.constant0._Z12MatMulKernelPfS_S_iii --------------------------
	.section	.nv.constant0._Z12MatMulKernelPfS_S_iii,"a",@progbits
	.sectionflags	@""
	.align	4
.nv.constant0._Z12MatMulKernelPfS_S_iii:
	.zero		932


//--------------------- SYMBOLS --------------------------

	.type		.nv.reservedSmem.offset0,@object
	.size		.nv.reservedSmem.offset0,0x4
